//
// Generated by NVIDIA NVVM Compiler
//
// Compiler Build ID: CL-36424714
// Cuda compilation tools, release 13.0, V13.0.88
// Based on NVVM 20.0.0
//

.version 9.0
.target sm_100
.address_size 64

	// .globl	_Z19backPropagationCUDAILj8EEvPPfS1_PKfS0_S0_S0_Pjj
.extern .func  (.param .b32 func_retval0) vprintf
(
	.param .b64 vprintf_param_0,
	.param .b64 vprintf_param_1
)
;
// _ZZ19backPropagationCUDAILj8EEvPPfS1_PKfS0_S0_S0_PjjE12partial_sums has been demoted
.global .align 1 .b8 $str[21] = {10, 10, 102, 97, 100, 115, 103, 100, 115, 97, 102, 103, 97, 102, 100, 61, 37, 105, 10, 10};

.visible .entry _Z19backPropagationCUDAILj8EEvPPfS1_PKfS0_S0_S0_Pjj(
	.param .u64 .ptr .align 1 _Z19backPropagationCUDAILj8EEvPPfS1_PKfS0_S0_S0_Pjj_param_0,
	.param .u64 .ptr .align 1 _Z19backPropagationCUDAILj8EEvPPfS1_PKfS0_S0_S0_Pjj_param_1,
	.param .u64 .ptr .align 1 _Z19backPropagationCUDAILj8EEvPPfS1_PKfS0_S0_S0_Pjj_param_2,
	.param .u64 .ptr .align 1 _Z19backPropagationCUDAILj8EEvPPfS1_PKfS0_S0_S0_Pjj_param_3,
	.param .u64 .ptr .align 1 _Z19backPropagationCUDAILj8EEvPPfS1_PKfS0_S0_S0_Pjj_param_4,
	.param .u64 .ptr .align 1 _Z19backPropagationCUDAILj8EEvPPfS1_PKfS0_S0_S0_Pjj_param_5,
	.param .u64 .ptr .align 1 _Z19backPropagationCUDAILj8EEvPPfS1_PKfS0_S0_S0_Pjj_param_6,
	.param .u32 _Z19backPropagationCUDAILj8EEvPPfS1_PKfS0_S0_S0_Pjj_param_7
)
{
	.local .align 8 .b8 	__local_depot0[8];
	.reg .b64 	%SP;
	.reg .b64 	%SPL;
	.reg .pred 	%p<21>;
	.reg .b32 	%r<61>;
	.reg .b32 	%f<92>;
	.reg .b64 	%rd<54>;
	// demoted variable
	.shared .align 4 .b8 _ZZ19backPropagationCUDAILj8EEvPPfS1_PKfS0_S0_S0_PjjE12partial_sums[32];
	mov.u64 	%SPL, __local_depot0;
	cvta.local.u64 	%SP, %SPL;
	ld.param.u64 	%rd11, [_Z19backPropagationCUDAILj8EEvPPfS1_PKfS0_S0_S0_Pjj_param_0];
	ld.param.u64 	%rd12, [_Z19backPropagationCUDAILj8EEvPPfS1_PKfS0_S0_S0_Pjj_param_2];
	ld.param.u64 	%rd13, [_Z19backPropagationCUDAILj8EEvPPfS1_PKfS0_S0_S0_Pjj_param_4];
	ld.param.u64 	%rd14, [_Z19backPropagationCUDAILj8EEvPPfS1_PKfS0_S0_S0_Pjj_param_5];
	ld.param.u64 	%rd15, [_Z19backPropagationCUDAILj8EEvPPfS1_PKfS0_S0_S0_Pjj_param_6];
	ld.param.u32 	%r20, [_Z19backPropagationCUDAILj8EEvPPfS1_PKfS0_S0_S0_Pjj_param_7];
	cvta.to.global.u64 	%rd1, %rd14;
	cvta.to.global.u64 	%rd2, %rd13;
	cvta.to.global.u64 	%rd3, %rd11;
	cvta.to.global.u64 	%rd4, %rd15;
	cvta.to.global.u64 	%rd5, %rd12;
	add.u64 	%rd16, %SP, 0;
	add.u64 	%rd6, %SPL, 0;
	mov.u32 	%r1, %ctaid.z;
	mov.u32 	%r21, %ntid.x;
	mov.u32 	%r22, %tid.y;
	mov.u32 	%r23, %tid.x;
	mad.lo.s32 	%r2, %r21, %r22, %r23;
	setp.lt.u32 	%p1, %r20, 2;
	@%p1 bra 	$L__BB0_33;
	mul.wide.u32 	%rd17, %r2, 4;
	add.s64 	%rd18, %rd5, %rd17;
	ld.global.f32 	%f90, [%rd18];
	shl.b32 	%r25, %r2, 2;
	mov.u32 	%r26, _ZZ19backPropagationCUDAILj8EEvPPfS1_PKfS0_S0_S0_PjjE12partial_sums;
	add.s32 	%r3, %r26, %r25;
	mul.lo.s32 	%r4, %r20, %r1;
	add.s32 	%r5, %r20, -1;
	setp.eq.s32 	%p2, %r20, 2;
	mov.b32 	%r60, 1;
	@%p2 bra 	$L__BB0_23;
	add.s64 	%rd53, %rd3, 16;
	and.b32  	%r29, %r5, -2;
	neg.s32 	%r57, %r29;
	mov.b32 	%r59, 1;
	mov.b32 	%r58, 2;
	mov.u64 	%rd26, $str;
	mov.u32 	%r56, %r4;
$L__BB0_3:
	mul.wide.s32 	%rd19, %r59, 4;
	add.s64 	%rd9, %rd4, %rd19;
	mov.b32 	%r30, 0;
	st.shared.u32 	[%r3], %r30;
	ld.global.u32 	%r11, [%rd9+-4];
	setp.ge.u32 	%p3, %r2, %r11;
	mov.f32 	%f88, 0f7FC00000;
	@%p3 bra 	$L__BB0_6;
	ld.global.u32 	%r31, [%rd9];
	setp.ge.u32 	%p4, %r1, %r31;
	@%p4 bra 	$L__BB0_6;
	ld.global.u64 	%rd20, [%rd53+-8];
	mad.lo.s32 	%r32, %r11, %r1, %r2;
	mul.wide.u32 	%rd21, %r32, 4;
	add.s64 	%rd22, %rd20, %rd21;
	ld.f32 	%f12, [%rd22];
	mul.f32 	%f13, %f90, %f12;
	st.shared.f32 	[%r3], %f13;
	mov.f32 	%f88, %f90;
$L__BB0_6:
	setp.gt.u32 	%p5, %r2, 3;
	bar.sync 	0;
	@%p5 bra 	$L__BB0_8;
	ld.shared.f32 	%f14, [%r3+16];
	ld.shared.f32 	%f15, [%r3];
	add.f32 	%f16, %f14, %f15;
	st.shared.f32 	[%r3], %f16;
$L__BB0_8:
	setp.gt.u32 	%p6, %r2, 1;
	bar.sync 	0;
	@%p6 bra 	$L__BB0_10;
	ld.shared.f32 	%f17, [%r3+8];
	ld.shared.f32 	%f18, [%r3];
	add.f32 	%f19, %f17, %f18;
	st.shared.f32 	[%r3], %f19;
$L__BB0_10:
	setp.ne.s32 	%p7, %r2, 0;
	bar.sync 	0;
	@%p7 bra 	$L__BB0_12;
	ld.shared.f32 	%f20, [_ZZ19backPropagationCUDAILj8EEvPPfS1_PKfS0_S0_S0_PjjE12partial_sums];
	ld.shared.f32 	%f21, [_ZZ19backPropagationCUDAILj8EEvPPfS1_PKfS0_S0_S0_PjjE12partial_sums+4];
	add.f32 	%f22, %f20, %f21;
	fma.rn.f32 	%f23, %f22, 0fBBBB989D, 0f3F000000;
	cvt.sat.f32.f32 	%f24, %f23;
	mov.f32 	%f25, 0f4B400001;
	mov.f32 	%f26, 0f437C0000;
	fma.rm.f32 	%f27, %f24, %f26, %f25;
	add.f32 	%f28, %f27, 0fCB40007F;
	neg.f32 	%f29, %f28;
	fma.rn.f32 	%f30, %f22, 0fBFB8AA3B, %f29;
	fma.rn.f32 	%f31, %f22, 0fB2A57060, %f30;
	mov.b32 	%r33, %f27;
	shl.b32 	%r34, %r33, 23;
	mov.b32 	%f32, %r34;
	ex2.approx.ftz.f32 	%f33, %f31;
	fma.rn.f32 	%f34, %f33, %f32, 0f3F800000;
	rcp.rn.f32 	%f88, %f34;
	add.s32 	%r35, %r56, 1;
	mul.wide.u32 	%rd23, %r35, 4;
	add.s64 	%rd24, %rd2, %rd23;
	st.global.f32 	[%rd24], %f22;
	add.s64 	%rd25, %rd1, %rd23;
	st.global.f32 	[%rd25], %f88;
	add.s32 	%r36, %r58, -1;
	st.local.u32 	[%rd6], %r36;
	cvta.global.u64 	%rd27, %rd26;
	{ // callseq 0, 0
	.param .b64 param0;
	st.param.b64 	[param0], %rd27;
	.param .b64 param1;
	st.param.b64 	[param1], %rd16;
	.param .b32 retval0;
	call.uni (retval0), 
	vprintf, 
	(
	param0, 
	param1
	);
	ld.param.b32 	%r37, [retval0];
	} // callseq 0
$L__BB0_12:
	mov.b32 	%r39, 0;
	st.shared.u32 	[%r3], %r39;
	ld.global.u32 	%r12, [%rd9];
	setp.ge.u32 	%p8, %r2, %r12;
	mov.f32 	%f90, 0f7FC00000;
	@%p8 bra 	$L__BB0_15;
	ld.global.u32 	%r40, [%rd9+4];
	setp.ge.u32 	%p9, %r1, %r40;
	@%p9 bra 	$L__BB0_15;
	ld.global.u64 	%rd29, [%rd53];
	mad.lo.s32 	%r41, %r12, %r1, %r2;
	mul.wide.u32 	%rd30, %r41, 4;
	add.s64 	%rd31, %rd29, %rd30;
	ld.f32 	%f37, [%rd31];
	mul.f32 	%f38, %f88, %f37;
	st.shared.f32 	[%r3], %f38;
	mov.f32 	%f90, %f88;
$L__BB0_15:
	bar.sync 	0;
	@%p5 bra 	$L__BB0_17;
	ld.shared.f32 	%f39, [%r3+16];
	ld.shared.f32 	%f40, [%r3];
	add.f32 	%f41, %f39, %f40;
	st.shared.f32 	[%r3], %f41;
$L__BB0_17:
	bar.sync 	0;
	@%p6 bra 	$L__BB0_19;
	ld.shared.f32 	%f42, [%r3+8];
	ld.shared.f32 	%f43, [%r3];
	add.f32 	%f44, %f42, %f43;
	st.shared.f32 	[%r3], %f44;
$L__BB0_19:
	bar.sync 	0;
	@%p7 bra 	$L__BB0_21;
	ld.shared.f32 	%f45, [_ZZ19backPropagationCUDAILj8EEvPPfS1_PKfS0_S0_S0_PjjE12partial_sums];
	ld.shared.f32 	%f46, [_ZZ19backPropagationCUDAILj8EEvPPfS1_PKfS0_S0_S0_PjjE12partial_sums+4];
	add.f32 	%f47, %f45, %f46;
	fma.rn.f32 	%f48, %f47, 0fBBBB989D, 0f3F000000;
	cvt.sat.f32.f32 	%f49, %f48;
	mov.f32 	%f50, 0f4B400001;
	mov.f32 	%f51, 0f437C0000;
	fma.rm.f32 	%f52, %f49, %f51, %f50;
	add.f32 	%f53, %f52, 0fCB40007F;
	neg.f32 	%f54, %f53;
	fma.rn.f32 	%f55, %f47, 0fBFB8AA3B, %f54;
	fma.rn.f32 	%f56, %f47, 0fB2A57060, %f55;
	mov.b32 	%r42, %f52;
	shl.b32 	%r43, %r42, 23;
	mov.b32 	%f57, %r43;
	ex2.approx.ftz.f32 	%f58, %f56;
	fma.rn.f32 	%f59, %f58, %f57, 0f3F800000;
	rcp.rn.f32 	%f90, %f59;
	add.s32 	%r44, %r56, 2;
	mul.wide.u32 	%rd32, %r44, 4;
	add.s64 	%rd33, %rd2, %rd32;
	st.global.f32 	[%rd33], %f47;
	add.s64 	%rd34, %rd1, %rd32;
	st.global.f32 	[%rd34], %f90;
	st.local.u32 	[%rd6], %r58;
	mov.u64 	%rd35, $str;
	cvta.global.u64 	%rd36, %rd35;
	add.u64 	%rd37, %SP, 0;
	{ // callseq 1, 0
	.param .b64 param0;
	st.param.b64 	[param0], %rd36;
	.param .b64 param1;
	st.param.b64 	[param1], %rd37;
	.param .b32 retval0;
	call.uni (retval0), 
	vprintf, 
	(
	param0, 
	param1
	);
	ld.param.b32 	%r45, [retval0];
	} // callseq 1
$L__BB0_21:
	add.s32 	%r59, %r59, 2;
	add.s32 	%r58, %r58, 2;
	add.s64 	%rd53, %rd53, 16;
	add.s32 	%r57, %r57, 2;
	add.s32 	%r56, %r56, 2;
	setp.ne.s32 	%p13, %r57, 0;
	@%p13 bra 	$L__BB0_3;
	add.s32 	%r60, %r58, -1;
$L__BB0_23:
	and.b32  	%r47, %r5, 1;
	setp.eq.b32 	%p14, %r47, 1;
	not.pred 	%p15, %p14;
	@%p15 bra 	$L__BB0_33;
	mov.b32 	%r48, 0;
	st.shared.u32 	[%r3], %r48;
	mul.wide.s32 	%rd38, %r60, 4;
	add.s64 	%rd39, %rd4, %rd38;
	ld.global.u32 	%r19, [%rd39+-4];
	setp.ge.u32 	%p16, %r2, %r19;
	@%p16 bra 	$L__BB0_27;
	mul.wide.u32 	%rd40, %r60, 4;
	add.s64 	%rd41, %rd4, %rd40;
	ld.global.u32 	%r49, [%rd41];
	setp.ge.u32 	%p17, %r1, %r49;
	@%p17 bra 	$L__BB0_27;
	mul.wide.u32 	%rd42, %r60, 8;
	add.s64 	%rd43, %rd3, %rd42;
	ld.global.u64 	%rd44, [%rd43];
	mad.lo.s32 	%r50, %r19, %r1, %r2;
	mul.wide.u32 	%rd45, %r50, 4;
	add.s64 	%rd46, %rd44, %rd45;
	ld.f32 	%f60, [%rd46];
	mul.f32 	%f61, %f90, %f60;
	st.shared.f32 	[%r3], %f61;
$L__BB0_27:
	setp.gt.u32 	%p18, %r2, 3;
	bar.sync 	0;
	@%p18 bra 	$L__BB0_29;
	ld.shared.f32 	%f62, [%r3+16];
	ld.shared.f32 	%f63, [%r3];
	add.f32 	%f64, %f62, %f63;
	st.shared.f32 	[%r3], %f64;
$L__BB0_29:
	setp.gt.u32 	%p19, %r2, 1;
	bar.sync 	0;
	@%p19 bra 	$L__BB0_31;
	ld.shared.f32 	%f65, [%r3+8];
	ld.shared.f32 	%f66, [%r3];
	add.f32 	%f67, %f65, %f66;
	st.shared.f32 	[%r3], %f67;
$L__BB0_31:
	setp.ne.s32 	%p20, %r2, 0;
	bar.sync 	0;
	@%p20 bra 	$L__BB0_33;
	ld.shared.f32 	%f68, [_ZZ19backPropagationCUDAILj8EEvPPfS1_PKfS0_S0_S0_PjjE12partial_sums];
	ld.shared.f32 	%f69, [_ZZ19backPropagationCUDAILj8EEvPPfS1_PKfS0_S0_S0_PjjE12partial_sums+4];
	add.f32 	%f70, %f68, %f69;
	fma.rn.f32 	%f71, %f70, 0fBBBB989D, 0f3F000000;
	cvt.sat.f32.f32 	%f72, %f71;
	mov.f32 	%f73, 0f4B400001;
	mov.f32 	%f74, 0f437C0000;
	fma.rm.f32 	%f75, %f72, %f74, %f73;
	add.f32 	%f76, %f75, 0fCB40007F;
	neg.f32 	%f77, %f76;
	fma.rn.f32 	%f78, %f70, 0fBFB8AA3B, %f77;
	fma.rn.f32 	%f79, %f70, 0fB2A57060, %f78;
	mov.b32 	%r51, %f75;
	shl.b32 	%r52, %r51, 23;
	mov.b32 	%f80, %r52;
	ex2.approx.ftz.f32 	%f81, %f79;
	fma.rn.f32 	%f82, %f81, %f80, 0f3F800000;
	rcp.rn.f32 	%f83, %f82;
	add.s32 	%r53, %r60, %r4;
	mul.wide.u32 	%rd47, %r53, 4;
	add.s64 	%rd48, %rd2, %rd47;
	st.global.f32 	[%rd48], %f70;
	add.s64 	%rd49, %rd1, %rd47;
	st.global.f32 	[%rd49], %f83;
	st.local.u32 	[%rd6], %r60;
	mov.u64 	%rd50, $str;
	cvta.global.u64 	%rd51, %rd50;
	add.u64 	%rd52, %SP, 0;
	{ // callseq 2, 0
	.param .b64 param0;
	st.param.b64 	[param0], %rd51;
	.param .b64 param1;
	st.param.b64 	[param1], %rd52;
	.param .b32 retval0;
	call.uni (retval0), 
	vprintf, 
	(
	param0, 
	param1
	);
	ld.param.b32 	%r54, [retval0];
	} // callseq 2
$L__BB0_33:
	ret;

}


// ===== COMPILED SASS (sm_100) =====

	.target	sm_100

	.elftype	@"ET_EXEC"


//--------------------- .note.nv.tkinfo           --------------------------
	.section	.note.nv.tkinfo,"",@"SHT_NOTE"
	.sectionflags	@"SHF_NOTE_NV_TKINFO"
	.tkinfo
        /*0018*/ 	.word	0x00000002
        /*0030*/ 	.string	""
        /*0030*/ 	.string	"ptxas"
        /*0030*/ 	.string	"Cuda compilation tools, release 13.0, V13.0.88"
        /*0030*/ 	.string	"Build cuda_13.0.r13.0/compiler.36424714_0"
        /*0030*/ 	.string	"-arch sm_100 -m 64 "



//--------------------- .note.nv.cuinfo           --------------------------
	.section	.note.nv.cuinfo,"",@"SHT_NOTE"
	.sectionflags	@"SHF_NOTE_NV_CUINFO"
        /*0018*/ 	.short	0x0002
        /*001a*/ 	.short	0x0064
        /*001c*/ 	.short	0x0082
	.zero		2


//--------------------- .nv.info                  --------------------------
	.section	.nv.info,"",@"SHT_CUDA_INFO"
	.align	4


	//----- nvinfo : EIATTR_REGCOUNT
	.align		4
        /*0000*/ 	.byte	0x04, 0x2f
        /*0002*/ 	.short	(.L_2 - .L_1)
	.align		4
.L_1:
        /*0004*/ 	.word	index@(_Z19backPropagationCUDAILj8EEvPPfS1_PKfS0_S0_S0_Pjj)
        /*0008*/ 	.word	0x00000025


	//----- nvinfo : EIATTR_FRAME_SIZE
	.align		4
.L_2:
        /*000c*/ 	.byte	0x04, 0x11
        /*000e*/ 	.short	(.L_4 - .L_3)
	.align		4
.L_3:
        /*0010*/ 	.word	index@($__internal_0_$__cuda_sm20_rcp_rn_f32_slowpath)
        /*0014*/ 	.word	0x00000008


	//----- nvinfo : EIATTR_FRAME_SIZE
	.align		4
.L_4:
        /*0018*/ 	.byte	0x04, 0x11
        /*001a*/ 	.short	(.L_6 - .L_5)
	.align		4
.L_5:
        /*001c*/ 	.word	index@(_Z19backPropagationCUDAILj8EEvPPfS1_PKfS0_S0_S0_Pjj)
        /*0020*/ 	.word	0x00000008


	//----- nvinfo : EIATTR_MIN_STACK_SIZE
	.align		4
.L_6:
        /*0024*/ 	.byte	0x04, 0x12
        /*0026*/ 	.short	(.L_8 - .L_7)
	.align		4
.L_7:
        /*0028*/ 	.word	index@(_Z19backPropagationCUDAILj8EEvPPfS1_PKfS0_S0_S0_Pjj)
        /*002c*/ 	.word	0x00000008
.L_8:


//--------------------- .nv.compat                --------------------------
	.section	.nv.compat,"",@"SHT_CUDA_COMPAT_INFO"
	.align	4
        /*0000*/ 	.byte	0x02, 0x09, 0x00, 0x00, 0x02, 0x02, 0x01, 0x00, 0x02, 0x05, 0x05, 0x00, 0x03, 0x07, 0x01, 0x01
        /*0010*/ 	.byte	0x02, 0x03, 0x00, 0x00, 0x02, 0x06, 0x01, 0x00, 0x04, 0x0b, 0x08, 0x00, 0x09, 0x00, 0x00, 0x00
        /*0020*/ 	.byte	0x00, 0x00, 0x00, 0x00


//--------------------- .nv.info._Z19backPropagationCUDAILj8EEvPPfS1_PKfS0_S0_S0_Pjj --------------------------
	.section	.nv.info._Z19backPropagationCUDAILj8EEvPPfS1_PKfS0_S0_S0_Pjj,"",@"SHT_CUDA_INFO"
	.sectionflags	@""
	.align	4


	//----- nvinfo : EIATTR_CUDA_API_VERSION
	.align		4
        /*0000*/ 	.byte	0x04, 0x37
        /*0002*/ 	.short	(.L_10 - .L_9)
.L_9:
        /*0004*/ 	.word	0x00000082


	//----- nvinfo : EIATTR_KPARAM_INFO
	.align		4
.L_10:
        /*0008*/ 	.byte	0x04, 0x17
        /*000a*/ 	.short	(.L_12 - .L_11)
.L_11:
        /*000c*/ 	.word	0x00000000
        /*0010*/ 	.short	0x0007
        /*0012*/ 	.short	0x0038
        /*0014*/ 	.byte	0x00, 0xf0, 0x11, 0x00


	//----- nvinfo : EIATTR_KPARAM_INFO
	.align		4
.L_12:
        /*0018*/ 	.byte	0x04, 0x17
        /*001a*/ 	.short	(.L_14 - .L_13)
.L_13:
        /*001c*/ 	.word	0x00000000
        /*0020*/ 	.short	0x0006
        /*0022*/ 	.short	0x0030
        /*0024*/ 	.byte	0x00, 0xf5, 0x21, 0x00


	//----- nvinfo : EIATTR_KPARAM_INFO
	.align		4
.L_14:
        /*0028*/ 	.byte	0x04, 0x17
        /*002a*/ 	.short	(.L_16 - .L_15)
.L_15:
        /*002c*/ 	.word	0x00000000
        /*0030*/ 	.short	0x0005
        /*0032*/ 	.short	0x0028
        /*0034*/ 	.byte	0x00, 0xf5, 0x21, 0x00


	//----- nvinfo : EIATTR_KPARAM_INFO
	.align		4
.L_16:
        /*0038*/ 	.byte	0x04, 0x17
        /*003a*/ 	.short	(.L_18 - .L_17)
.L_17:
        /*003c*/ 	.word	0x00000000
        /*0040*/ 	.short	0x0004
        /*0042*/ 	.short	0x0020
        /*0044*/ 	.byte	0x00, 0xf5, 0x21, 0x00


	//----- nvinfo : EIATTR_KPARAM_INFO
	.align		4
.L_18:
        /*0048*/ 	.byte	0x04, 0x17
        /*004a*/ 	.short	(.L_20 - .L_19)
.L_19:
        /*004c*/ 	.word	0x00000000
        /*0050*/ 	.short	0x0003
        /*0052*/ 	.short	0x0018
        /*0054*/ 	.byte	0x00, 0xf5, 0x21, 0x00


	//----- nvinfo : EIATTR_KPARAM_INFO
	.align		4
.L_20:
        /*0058*/ 	.byte	0x04, 0x17
        /*005a*/ 	.short	(.L_22 - .L_21)
.L_21:
        /*005c*/ 	.word	0x00000000
        /*0060*/ 	.short	0x0002
        /*0062*/ 	.short	0x0010
        /*0064*/ 	.byte	0x00, 0xf5, 0x21, 0x00


	//----- nvinfo : EIATTR_KPARAM_INFO
	.align		4
.L_22:
        /*0068*/ 	.byte	0x04, 0x17
        /*006a*/ 	.short	(.L_24 - .L_23)
.L_23:
        /*006c*/ 	.word	0x00000000
        /*0070*/ 	.short	0x0001
        /*0072*/ 	.short	0x0008
        /*0074*/ 	.byte	0x00, 0xf5, 0x21, 0x00


	//----- nvinfo : EIATTR_KPARAM_INFO
	.align		4
.L_24:
        /*0078*/ 	.byte	0x04, 0x17
        /*007a*/ 	.short	(.L_26 - .L_25)
.L_25:
        /*007c*/ 	.word	0x00000000
        /*0080*/ 	.short	0x0000
        /*0082*/ 	.short	0x0000
        /*0084*/ 	.byte	0x00, 0xf5, 0x21, 0x00


	//----- nvinfo : EIATTR_SPARSE_MMA_MASK
	.align		4
.L_26:
        /*0088*/ 	.byte	0x03, 0x50
        /*008a*/ 	.short	0x0000


	//----- nvinfo : EIATTR_MAXREG_COUNT
	.align		4
        /*008c*/ 	.byte	0x03, 0x1b
        /*008e*/ 	.short	0x00ff


	//----- nvinfo : EIATTR_NUM_BARRIERS
	.align		4
        /*0090*/ 	.byte	0x02, 0x4c
        /*0092*/ 	.byte	0x01
	.zero		1


	//----- nvinfo : EIATTR_EXTERNS
	.align		4
        /*0094*/ 	.byte	0x04, 0x0f
        /*0096*/ 	.short	(.L_28 - .L_27)


	//   ....[0]....
	.align		4
.L_27:
        /*0098*/ 	.word	index@(vprintf)


	//----- nvinfo : EIATTR_MERCURY_ISA_VERSION
	.align		4
.L_28:
        /*009c*/ 	.byte	0x03, 0x5f
        /*009e*/ 	.short	0x0101


	//----- nvinfo : EIATTR_VRC_CTA_INIT_COUNT
	.align		4
        /*00a0*/ 	.byte	0x02, 0x4a
	.zero		1
	.zero		1


	//----- nvinfo : EIATTR_SYSCALL_OFFSETS
	.align		4
        /*00a4*/ 	.byte	0x04, 0x46
        /*00a6*/ 	.short	(.L_30 - .L_29)


	//   ....[0]....
.L_29:
        /*00a8*/ 	.word	0x000007b0


	//   ....[1]....
        /*00ac*/ 	.word	0x00000c90


	//   ....[2]....
        /*00b0*/ 	.word	0x00001220


	//----- nvinfo : EIATTR_EXIT_INSTR_OFFSETS
	.align		4
.L_30:
        /*00b4*/ 	.byte	0x04, 0x1c
        /*00b6*/ 	.short	(.L_32 - .L_31)


	//   ....[0]....
.L_31:
        /*00b8*/ 	.word	0x00000090


	//   ....[1]....
        /*00bc*/ 	.word	0x00000d50


	//   ....[2]....
        /*00c0*/ 	.word	0x00000f70


	//   ....[3]....
        /*00c4*/ 	.word	0x00001230


	//----- nvinfo : EIATTR_CRS_STACK_SIZE
	.align		4
.L_32:
        /*00c8*/ 	.byte	0x04, 0x1e
        /*00ca*/ 	.short	(.L_34 - .L_33)
.L_33:
        /*00cc*/ 	.word	0x00000000


	//----- nvinfo : EIATTR_CBANK_PARAM_SIZE
	.align		4
.L_34:
        /*00d0*/ 	.byte	0x03, 0x19
        /*00d2*/ 	.short	0x003c


	//----- nvinfo : EIATTR_PARAM_CBANK
	.align		4
        /*00d4*/ 	.byte	0x04, 0x0a
        /*00d6*/ 	.short	(.L_36 - .L_35)
	.align		4
.L_35:
        /*00d8*/ 	.word	index@(.nv.constant0._Z19backPropagationCUDAILj8EEvPPfS1_PKfS0_S0_S0_Pjj)
        /*00dc*/ 	.short	0x0380
        /*00de*/ 	.short	0x003c


	//----- nvinfo : EIATTR_SW_WAR
	.align		4
.L_36:
        /*00e0*/ 	.byte	0x04, 0x36
        /*00e2*/ 	.short	(.L_38 - .L_37)
.L_37:
        /*00e4*/ 	.word	0x00000008
.L_38:


//--------------------- .nv.callgraph             --------------------------
	.section	.nv.callgraph,"",@"SHT_CUDA_CALLGRAPH"
	.align	4
	.sectionentsize	8
	.align		4
        /*0000*/ 	.word	0x00000000
	.align		4
        /*0004*/ 	.word	0xffffffff
	.align		4
        /*0008*/ 	.word	index@(_Z19backPropagationCUDAILj8EEvPPfS1_PKfS0_S0_S0_Pjj)
	.align		4
        /*000c*/ 	.word	index@(vprintf)
	.align		4
        /*0010*/ 	.word	0x00000000
	.align		4
        /*0014*/ 	.word	0xfffffffe
	.align		4
        /*0018*/ 	.word	0x00000000
	.align		4
        /*001c*/ 	.word	0xfffffffd
	.align		4
        /*0020*/ 	.word	0x00000000
	.align		4
        /*0024*/ 	.word	0xfffffffc


//--------------------- .nv.constant4             --------------------------
	.section	.nv.constant4,"a",@progbits
	.align	8
	.align		8
.nv.constant4:
        /*0000*/ 	.dword	vprintf
	.align		8
        /*0008*/ 	.dword	$str


//--------------------- .text._Z19backPropagationCUDAILj8EEvPPfS1_PKfS0_S0_S0_Pjj --------------------------
	.section	.text._Z19backPropagationCUDAILj8EEvPPfS1_PKfS0_S0_S0_Pjj,"ax",@progbits
	.align	128
        .global         _Z19backPropagationCUDAILj8EEvPPfS1_PKfS0_S0_S0_Pjj
        .type           _Z19backPropagationCUDAILj8EEvPPfS1_PKfS0_S0_S0_Pjj,@function
        .size           _Z19backPropagationCUDAILj8EEvPPfS1_PKfS0_S0_S0_Pjj,(.L_x_21 - _Z19backPropagationCUDAILj8EEvPPfS1_PKfS0_S0_S0_Pjj)
        .other          _Z19backPropagationCUDAILj8EEvPPfS1_PKfS0_S0_S0_Pjj,@"STO_CUDA_ENTRY STV_DEFAULT"
_Z19backPropagationCUDAILj8EEvPPfS1_PKfS0_S0_S0_Pjj:
.text._Z19backPropagationCUDAILj8EEvPPfS1_PKfS0_S0_S0_Pjj:
[----:B------:R-:W0:Y:S08]  /*0000*/  LDC R1, c[0x0][0x37c] ;  /* 0x0000df00ff017b82 */ /* 0x000e300000000800 */
[----:B------:R-:W1:Y:S01]  /*0010*/  LDC R27, c[0x0][0x3b8] ;  /* 0x0000ee00ff1b7b82 */ /* 0x000e620000000800 */
[----:B------:R-:W2:Y:S01]  /*0020*/  LDCU UR4, c[0x0][0x2f8] ;  /* 0x00005f00ff0477ac */ /* 0x000ea20008000800 */
[----:B------:R-:W3:Y:S01]  /*0030*/  S2R R25, SR_TID.Y ;  /* 0x0000000000197919 */ /* 0x000ee20000002200 */
[----:B0-----:R-:W-:Y:S01]  /*0040*/  IADD3 R1, PT, PT, R1, -0x8, RZ ;  /* 0xfffffff801017810 */ /* 0x001fe20007ffe0ff */
[----:B------:R-:W0:Y:S01]  /*0050*/  LDCU UR6, c[0x0][0x2fc] ;  /* 0x00005f80ff0677ac */ /* 0x000e220008000800 */
[----:B------:R-:W4:Y:S02]  /*0060*/  S2R R0, SR_TID.X ;  /* 0x0000000000007919 */ /* 0x000f240000002100 */
[----:B--2---:R-:W-:-:S02]  /*0070*/  IADD3 R22, P1, PT, R1, UR4, RZ ;  /* 0x0000000401167c10 */ /* 0x004fc4000ff3e0ff */
[----:B-1----:R-:W-:-:S13]  /*0080*/  ISETP.GE.U32.AND P0, PT, R27, 0x2, PT ;  /* 0x000000021b00780c */ /* 0x002fda0003f06070 */
[----:B0--3--:R-:W-:Y:S05]  /*0090*/  @!P0 EXIT ;  /* 0x000000000000894d */ /* 0x009fea0003800000 */
[----:B------:R-:W0:Y:S01]  /*00a0*/  LDC.64 R2, c[0x0][0x390] ;  /* 0x0000e400ff027b82 */ /* 0x000e220000000a00 */
[----:B------:R-:W4:Y:S01]  /*00b0*/  LDCU UR4, c[0x0][0x360] ;  /* 0x00006c00ff0477ac */ /* 0x000f220008000800 */
[----:B------:R-:W1:Y:S01]  /*00c0*/  LDCU.64 UR36, c[0x0][0x358] ;  /* 0x00006b00ff2477ac */ /* 0x000e620008000a00 */
[----:B----4-:R-:W-:-:S04]  /*00d0*/  IMAD R25, R25, UR4, R0 ;  /* 0x0000000419197c24 */ /* 0x010fc8000f8e0200 */
[----:B0-----:R-:W-:-:S05]  /*00e0*/  IMAD.WIDE.U32 R2, R25, 0x4, R2 ;  /* 0x0000000419027825 */ /* 0x001fca00078e0002 */
[----:B-1----:R0:W5:Y:S01]  /*00f0*/  LDG.E R33, desc[UR36][R2.64] ;  /* 0x0000002402217981 */ /* 0x002162000c1e1900 */
[----:B------:R-:W1:Y:S01]  /*0100*/  S2UR UR5, SR_CgaCtaId ;  /* 0x00000000000579c3 */ /* 0x000e620000008800 */
[C---:B------:R-:W-:Y:S01]  /*0110*/  ISETP.NE.AND P0, PT, R27.reuse, 0x2, PT ;  /* 0x000000021b00780c */ /* 0x040fe20003f05270 */
[----:B------:R-:W-:Y:S01]  /*0120*/  UMOV UR4, 0x400 ;  /* 0x0000040000047882 */ /* 0x000fe20000000000 */
[----:B------:R-:W-:Y:S01]  /*0130*/  IMAD.X R23, RZ, RZ, UR6, P1 ;  /* 0x00000006ff177e24 */ /* 0x000fe200088e06ff */
[----:B------:R-:W-:Y:S01]  /*0140*/  IADD3 R26, PT, PT, R27, -0x1, RZ ;  /* 0xffffffff1b1a7810 */ /* 0x000fe20007ffe0ff */
[----:B------:R-:W-:-:S03]  /*0150*/  IMAD.MOV.U32 R24, RZ, RZ, 0x1 ;  /* 0x00000001ff187424 */ /* 0x000fc600078e00ff */
[----:B------:R-:W2:Y:S01]  /*0160*/  S2UR UR38, SR_CTAID.Z ;  /* 0x00000000002679c3 */ /* 0x000ea20000002700 */
[----:B-1----:R-:W-:-:S06]  /*0170*/  ULEA UR4, UR5, UR4, 0x18 ;  /* 0x0000000405047291 */ /* 0x002fcc000f8ec0ff */
[----:B------:R-:W-:Y:S01]  /*0180*/  LEA R28, R25, UR4, 0x2 ;  /* 0x00000004191c7c11 */ /* 0x000fe2000f8e10ff */
[----:B--2---:R-:W-:Y:S01]  /*0190*/  IMAD R27, R27, UR38, RZ ;  /* 0x000000261b1b7c24 */ /* 0x004fe2000f8e02ff */
[----:B0-----:R-:W-:Y:S06]  /*01a0*/  @!P0 BRA `(.L_x_0) ;  /* 0x0000000800e08947 */ /* 0x001fec0003800000 */
[----:B------:R-:W0:Y:S01]  /*01b0*/  LDCU.64 UR4, c[0x0][0x380] ;  /* 0x00007000ff0477ac */ /* 0x000e220008000a00 */
[----:B------:R-:W-:Y:S01]  /*01c0*/  LOP3.LUT R31, R26, 0xfffffffe, RZ, 0xc0, !PT ;  /* 0xfffffffe1a1f7812 */ /* 0x000fe200078ec0ff */
[----:B------:R-:W-:Y:S02]  /*01d0*/  HFMA2 R29, -RZ, RZ, 0, 5.9604644775390625e-08 ;  /* 0x00000001ff1d7431 */ /* 0x000fe400000001ff */
[----:B------:R-:W-:Y:S01]  /*01e0*/  IMAD.MOV.U32 R24, RZ, RZ, 0x2 ;  /* 0x00000002ff187424 */ /* 0x000fe200078e00ff */
[----:B------:R-:W-:Y:S01]  /*01f0*/  MOV R30, R27 ;  /* 0x0000001b001e7202 */ /* 0x000fe20000000f00 */
[----:B------:R-:W-:Y:S01]  /*0200*/  IMAD.MOV R31, RZ, RZ, -R31 ;  /* 0x000000ffff1f7224 */ /* 0x000fe200078e0a1f */
[----:B0-----:R-:W-:-:S04]  /*0210*/  UIADD3 UR4, UP0, UPT, UR4, 0x10, URZ ;  /* 0x0000001004047890 */ /* 0x001fc8000ff1e0ff */
[----:B------:R-:W-:Y:S02]  /*0220*/  UIADD3.X UR5, UPT, UPT, URZ, UR5, URZ, UP0, !UPT ;  /* 0x00000005ff057290 */ /* 0x000fe400087fe4ff */
[----:B------:R-:W-:-:S04]  /*0230*/  MOV R18, UR4 ;  /* 0x0000000400127c02 */ /* 0x000fc80008000f00 */
[----:B------:R-:W-:-:S07]  /*0240*/  IMAD.U32 R19, RZ, RZ, UR5 ;  /* 0x00000005ff137e24 */ /* 0x000fce000f8e00ff */
.L_x_11:
[----:B0-----:R-:W0:Y:S02]  /*0250*/  LDC.64 R16, c[0x0][0x3b0] ;  /* 0x0000ec00ff107b82 */ /* 0x001e240000000a00 */
[----:B0-----:R-:W-:-:S05]  /*0260*/  IMAD.WIDE R16, R29, 0x4, R16 ;  /* 0x000000041d107825 */ /* 0x001fca00078e0210 */
[----:B------:R-:W2:Y:S01]  /*0270*/  LDG.E R0, desc[UR36][R16.64+-0x4] ;  /* 0xfffffc2410007981 */ /* 0x000ea2000c1e1900 */
[C---:B------:R-:W-:Y:S02]  /*0280*/  ISETP.GT.U32.AND P1, PT, R25.reuse, 0x3, PT ;  /* 0x000000031900780c */ /* 0x040fe40003f24070 */
[----:B------:R-:W-:Y:S01]  /*0290*/  MOV R34, 0x7fc00000 ;  /* 0x7fc0000000227802 */ /* 0x000fe20000000f00 */
[----:B------:R0:W-:Y:S01]  /*02a0*/  STS [R28], RZ ;  /* 0x000000ff1c007388 */ /* 0x0001e20000000800 */
[----:B------:R-:W-:Y:S02]  /*02b0*/  P2R R2, PR, RZ, 0x2 ;  /* 0x00000002ff027803 */ /* 0x000fe40000000000 */
[----:B--2---:R-:W-:-:S13]  /*02c0*/  ISETP.GE.U32.AND P0, PT, R25, R0, PT ;  /* 0x000000001900720c */ /* 0x004fda0003f06070 */
[----:B0-----:R-:W-:Y:S05]  /*02d0*/  @P0 BRA `(.L_x_1) ;  /* 0x0000000000280947 */ /* 0x001fea0003800000 */
[----:B------:R-:W2:Y:S02]  /*02e0*/  LDG.E R2, desc[UR36][R16.64] ;  /* 0x0000002410027981 */ /* 0x000ea4000c1e1900 */
[----:B--2---:R-:W-:-:S13]  /*02f0*/  ISETP.LE.U32.AND P0, PT, R2, UR38, PT ;  /* 0x0000002602007c0c */ /* 0x004fda000bf03070 */
[----:B------:R-:W-:Y:S05]  /*0300*/  @P0 BRA `(.L_x_1) ;  /* 0x00000000001c0947 */ /* 0x000fea0003800000 */
[----:B------:R-:W2:Y:S01]  /*0310*/  LDG.E.64 R2, desc[UR36][R18.64+-0x8] ;  /* 0xfffff82412027981 */ /* 0x000ea2000c1e1b00 */
[----:B------:R-:W-:-:S04]  /*0320*/  IMAD R5, R0, UR38, R25 ;  /* 0x0000002600057c24 */ /* 0x000fc8000f8e0219 */
[----:B--2---:R-:W-:-:S06]  /*0330*/  IMAD.WIDE.U32 R2, R5, 0x4, R2 ;  /* 0x0000000405027825 */ /* 0x004fcc00078e0002 */
[----:B------:R-:W2:Y:S01]  /*0340*/  LD.E R2, desc[UR36][R2.64] ;  /* 0x0000002402027980 */ /* 0x000ea2000c101900 */
[----:B-----5:R-:W-:Y:S02]  /*0350*/  IMAD.MOV.U32 R34, RZ, RZ, R33 ;  /* 0x000000ffff227224 */ /* 0x020fe400078e0021 */
[----:B--2---:R-:W-:-:S05]  /*0360*/  FMUL R5, R2, R33 ;  /* 0x0000002102057220 */ /* 0x004fca0000400000 */
[----:B------:R0:W-:Y:S02]  /*0370*/  STS [R28], R5 ;  /* 0x000000051c007388 */ /* 0x0001e40000000800 */
.L_x_1:
[----:B------:R-:W-:Y:S05]  /*0380*/  WARPSYNC.ALL ;  /* 0x0000000000007948 */ /* 0x000fea0003800000 */
[----:B------:R-:W-:Y:S01]  /*0390*/  BAR.SYNC.DEFER_BLOCKING 0x0 ;  /* 0x0000000000007b1d */ /* 0x000fe20000010000 */
[----:B------:R-:W-:Y:S02]  /*03a0*/  ISETP.GT.U32.AND P0, PT, R25, 0x1, PT ;  /* 0x000000011900780c */ /* 0x000fe40003f04070 */
[----:B------:R-:W-:-:S03]  /*03b0*/  IADD3 R31, PT, PT, R31, 0x2, RZ ;  /* 0x000000021f1f7810 */ /* 0x000fc60007ffe0ff */
[----:B------:R-:W-:Y:S01]  /*03c0*/  BSSY.RECONVERGENT B6, `(.L_x_2) ;  /* 0x0000040000067945 */ /* 0x000fe20003800200 */
[----:B------:R-:W-:Y:S04]  /*03d0*/  @!P1 LDS R0, [R28+0x10] ;  /* 0x000010001c009984 */ /* 0x000fe80000000800 */
[----:B------:R-:W1:Y:S02]  /*03e0*/  @!P1 LDS R3, [R28] ;  /* 0x000000001c039984 */ /* 0x000e640000000800 */
[----:B-1----:R-:W-:Y:S01]  /*03f0*/  @!P1 FADD R3, R0, R3 ;  /* 0x0000000300039221 */ /* 0x002fe20000000000 */
[----:B------:R-:W-:-:S04]  /*0400*/  P2R R0, PR, RZ, 0x1 ;  /* 0x00000001ff007803 */ /* 0x000fc80000000000 */
[----:B------:R-:W-:Y:S01]  /*0410*/  @!P1 STS [R28], R3 ;  /* 0x000000031c009388 */ /* 0x000fe20000000800 */
[----:B------:R-:W-:Y:S01]  /*0420*/  BAR.SYNC.DEFER_BLOCKING 0x0 ;  /* 0x0000000000007b1d */ /* 0x000fe20000010000 */
[----:B------:R-:W-:-:S04]  /*0430*/  ISETP.NE.AND P1, PT, R31, RZ, PT ;  /* 0x000000ff1f00720c */ /* 0x000fc80003f25270 */
[----:B------:R-:W-:Y:S01]  /*0440*/  P2R R32, PR, RZ, 0x2 ;  /* 0x00000002ff207803 */ /* 0x000fe20000000000 */
[----:B------:R-:W-:Y:S04]  /*0450*/  @!P0 LDS R0, [R28+0x8] ;  /* 0x000008001c008984 */ /* 0x000fe80000000800 */
[----:B0-----:R-:W0:Y:S02]  /*0460*/  @!P0 LDS R5, [R28] ;  /* 0x000000001c058984 */ /* 0x001e240000000800 */
[----:B0-----:R-:W-:-:S05]  /*0470*/  @!P0 FADD R5, R0, R5 ;  /* 0x0000000500058221 */ /* 0x001fca0000000000 */
[----:B------:R0:W-:Y:S01]  /*0480*/  @!P0 STS [R28], R5 ;  /* 0x000000051c008388 */ /* 0x0001e20000000800 */
[----:B------:R-:W-:Y:S01]  /*0490*/  BAR.SYNC.DEFER_BLOCKING 0x0 ;  /* 0x0000000000007b1d */ /* 0x000fe20000010000 */
[----:B------:R-:W-:-:S04]  /*04a0*/  ISETP.NE.AND P0, PT, R25, RZ, PT ;  /* 0x000000ff1900720c */ /* 0x000fc80003f05270 */
[----:B------:R-:W-:-:S09]  /*04b0*/  P2R R0, PR, RZ, 0x1 ;  /* 0x00000001ff007803 */ /* 0x000fd20000000000 */
[----:B0-----:R-:W-:Y:S05]  /*04c0*/  @P0 BRA `(.L_x_3) ;  /* 0x0000000000bc0947 */ /* 0x001fea0003800000 */
[----:B------:R-:W0:Y:S01]  /*04d0*/  S2UR UR5, SR_CgaCtaId ;  /* 0x00000000000579c3 */ /* 0x000e220000008800 */
[----:B------:R-:W-:Y:S01]  /*04e0*/  UMOV UR4, 0x400 ;  /* 0x0000040000047882 */ /* 0x000fe20000000000 */
[----:B------:R-:W-:Y:S02]  /*04f0*/  HFMA2 R3, -RZ, RZ, 3.7421875, 0 ;  /* 0x437c0000ff037431 */ /* 0x000fe400000001ff */
[----:B------:R-:W-:Y:S01]  /*0500*/  IMAD.MOV.U32 R0, RZ, RZ, 0x3bbb989d ;  /* 0x3bbb989dff007424 */ /* 0x000fe200078e00ff */
[----:B0-----:R-:W-:-:S09]  /*0510*/  ULEA UR4, UR5, UR4, 0x18 ;  /* 0x0000000405047291 */ /* 0x001fd2000f8ec0ff */
[----:B------:R-:W0:Y:S02]  /*0520*/  LDS.64 R12, [UR4] ;  /* 0x00000004ff0c7984 */ /* 0x000e240008000a00 */
[----:B0-----:R-:W-:-:S04]  /*0530*/  FADD R13, R12, R13 ;  /* 0x0000000d0c0d7221 */ /* 0x001fc80000000000 */
[----:B------:R-:W-:-:S04]  /*0540*/  FFMA.SAT R0, R13, -R0, 0.5 ;  /* 0x3f0000000d007423 */ /* 0x000fc80000002800 */
[----:B------:R-:W-:-:S04]  /*0550*/  FFMA.RM R0, R0, R3, 12582913 ;  /* 0x4b40000100007423 */ /* 0x000fc80000004003 */
[C---:B------:R-:W-:Y:S01]  /*0560*/  FADD R2, R0.reuse, -12583039 ;  /* 0xcb40007f00027421 */ /* 0x040fe20000000000 */
[----:B------:R-:W-:-:S03]  /*0570*/  IMAD.SHL.U32 R0, R0, 0x800000, RZ ;  /* 0x0080000000007824 */ /* 0x000fc600078e00ff */
[----:B------:R-:W-:-:S04]  /*0580*/  FFMA R2, R13, -1.4426950216293334961, -R2 ;  /* 0xbfb8aa3b0d027823 */ /* 0x000fc80000000802 */
[----:B------:R-:W-:-:S04]  /*0590*/  FFMA R2, R13, -1.925963033500011079e-08, R2 ;  /* 0xb2a570600d027823 */ /* 0x000fc80000000002 */
[----:B------:R-:W0:Y:S02]  /*05a0*/  MUFU.EX2 R3, R2 ;  /* 0x0000000200037308 */ /* 0x000e240000000800 */
[----:B0-----:R-:W-:-:S05]  /*05b0*/  FFMA R0, R0, R3, 1 ;  /* 0x3f80000000007423 */ /* 0x001fca0000000003 */
[----:B------:R-:W-:-:S04]  /*05c0*/  IADD3 R3, PT, PT, R0, 0x1800000, RZ ;  /* 0x0180000000037810 */ /* 0x000fc80007ffe0ff */
[----:B------:R-:W-:-:S04]  /*05d0*/  LOP3.LUT R3, R3, 0x7f800000, RZ, 0xc0, !PT ;  /* 0x7f80000003037812 */ /* 0x000fc800078ec0ff */
[----:B------:R-:W-:-:S13]  /*05e0*/  ISETP.GT.U32.AND P0, PT, R3, 0x1ffffff, PT ;  /* 0x01ffffff0300780c */ /* 0x000fda0003f04070 */
[----:B------:R-:W-:Y:S05]  /*05f0*/  @P0 BRA `(.L_x_4) ;  /* 0x0000000000140947 */ /* 0x000fea0003800000 */
[----:B------:R-:W-:Y:S01]  /*0600*/  IMAD.MOV.U32 R2, RZ, RZ, R0 ;  /* 0x000000ffff027224 */ /* 0x000fe200078e0000 */
[----:B------:R-:W-:-:S07]  /*0610*/  MOV R4, 0x630 ;  /* 0x0000063000047802 */ /* 0x000fce0000000f00 */
[----:B-----5:R-:W-:Y:S05]  /*0620*/  CALL.REL.NOINC `($__internal_0_$__cuda_sm20_rcp_rn_f32_slowpath) ;  /* 0x0000000c00047944 */ /* 0x020fea0003c00000 */
[----:B------:R-:W-:Y:S01]  /*0630*/  MOV R15, R2 ;  /* 0x00000002000f7202 */ /* 0x000fe20000000f00 */
[----:B------:R-:W-:Y:S06]  /*0640*/  BRA `(.L_x_5) ;  /* 0x0000000000107947 */ /* 0x000fec0003800000 */
.L_x_4:
[----:B------:R-:W0:Y:S02]  /*0650*/  MUFU.RCP R15, R0 ;  /* 0x00000000000f7308 */ /* 0x000e240000001000 */
[----:B0-----:R-:W-:-:S04]  /*0660*/  FFMA R2, R0, R15, -1 ;  /* 0xbf80000000027423 */ /* 0x001fc8000000000f */
[----:B------:R-:W-:-:S04]  /*0670*/  FADD.FTZ R2, -R2, -RZ ;  /* 0x800000ff02027221 */ /* 0x000fc80000010100 */
[----:B------:R-:W-:-:S07]  /*0680*/  FFMA R15, R15, R2, R15 ;  /* 0x000000020f0f7223 */ /* 0x000fce000000000f */
.L_x_5:
[----:B------:R-:W0:Y:S01]  /*0690*/  LDC.64 R10, c[0x0][0x3a0] ;  /* 0x0000e800ff0a7b82 */ /* 0x000e220000000a00 */
[----:B------:R-:W-:Y:S01]  /*06a0*/  VIADD R3, R30, 0x1 ;  /* 0x000000011e037836 */ /* 0x000fe20000000000 */
[----:B------:R-:W-:Y:S01]  /*06b0*/  MOV R2, 0x0 ;  /* 0x0000000000027802 */ /* 0x000fe20000000f00 */
[----:B------:R-:W1:Y:S01]  /*06c0*/  LDCU.64 UR4, c[0x4][0x8] ;  /* 0x01000100ff0477ac */ /* 0x000e620008000a00 */
[----:B------:R-:W-:Y:S01]  /*06d0*/  IADD3 R0, PT, PT, R24, -0x1, RZ ;  /* 0xffffffff18007810 */ /* 0x000fe20007ffe0ff */
[----:B------:R-:W-:Y:S01]  /*06e0*/  IMAD.MOV.U32 R34, RZ, RZ, R15 ;  /* 0x000000ffff227224 */ /* 0x000fe200078e000f */
[----:B------:R-:W-:Y:S01]  /*06f0*/  MOV R6, R22 ;  /* 0x0000001600067202 */ /* 0x000fe20000000f00 */
[----:B------:R-:W-:Y:S01]  /*0700*/  IMAD.MOV.U32 R7, RZ, RZ, R23 ;  /* 0x000000ffff077224 */ /* 0x000fe200078e0017 */
[----:B------:R-:W2:Y:S01]  /*0710*/  LDC.64 R8, c[0x0][0x3a8] ;  /* 0x0000ea00ff087b82 */ /* 0x000ea20000000a00 */
[----:B------:R3:W-:Y:S01]  /*0720*/  STL [R1], R0 ;  /* 0x0000000001007387 */ /* 0x0007e20000100800 */
[----:B-1----:R-:W-:Y:S01]  /*0730*/  IMAD.U32 R4, RZ, RZ, UR4 ;  /* 0x00000004ff047e24 */ /* 0x002fe2000f8e00ff */
[----:B------:R-:W-:Y:S01]  /*0740*/  MOV R5, UR5 ;  /* 0x0000000500057c02 */ /* 0x000fe20008000f00 */
[----:B0-----:R-:W-:-:S05]  /*0750*/  IMAD.WIDE.U32 R10, R3, 0x4, R10 ;  /* 0x00000004030a7825 */ /* 0x001fca00078e000a */
[----:B------:R3:W-:Y:S01]  /*0760*/  STG.E desc[UR36][R10.64], R13 ;  /* 0x0000000d0a007986 */ /* 0x0007e2000c101924 */
[----:B--2---:R-:W-:Y:S02]  /*0770*/  IMAD.WIDE.U32 R8, R3, 0x4, R8 ;  /* 0x0000000403087825 */ /* 0x004fe400078e0008 */
[----:B------:R-:W0:Y:S03]  /*0780*/  LDC.64 R2, c[0x4][R2] ;  /* 0x0100000002027b82 */ /* 0x000e260000000a00 */
[----:B------:R3:W-:Y:S02]  /*0790*/  STG.E desc[UR36][R8.64], R15 ;  /* 0x0000000f08007986 */ /* 0x0007e4000c101924 */
[----:B------:R-:W-:-:S07]  /*07a0*/  LEPC R20, `(.L_x_3) ;  /* 0x000000001014794e */ /* 0x000fce0000000000 */
[----:B0--3-5:R-:W-:Y:S05]  /*07b0*/  CALL.ABS.NOINC R2 ;  /* 0x0000000002007343 */ /* 0x029fea0003c00000 */
.L_x_3:
[----:B------:R-:W-:Y:S05]  /*07c0*/  BSYNC.RECONVERGENT B6 ;  /* 0x0000000000067941 */ /* 0x000fea0003800200 */
.L_x_2:
[----:B------:R-:W2:Y:S01]  /*07d0*/  LDG.E R0, desc[UR36][R16.64] ;  /* 0x0000002410007981 */ /* 0x000ea2000c1e1900 */
[----:B-----5:R-:W-:-:S03]  /*07e0*/  MOV R33, 0x7fc00000 ;  /* 0x7fc0000000217802 */ /* 0x020fc60000000f00 */
[----:B------:R0:W-:Y:S01]  /*07f0*/  STS [R28], RZ ;  /* 0x000000ff1c007388 */ /* 0x0001e20000000800 */
        /* <DEDUP_REMOVED lines=9> */
[----:B------:R-:W-:Y:S02]  /*0890*/  IMAD.MOV.U32 R33, RZ, RZ, R34 ;  /* 0x000000ffff217224 */ /* 0x000fe400078e0022 */
[----:B--2---:R-:W-:-:S05]  /*08a0*/  FMUL R5, R3, R34 ;  /* 0x0000002203057220 */ /* 0x004fca0000400000 */
[----:B------:R0:W-:Y:S02]  /*08b0*/  STS [R28], R5 ;  /* 0x000000051c007388 */ /* 0x0001e40000000800 */
.L_x_6:
[----:B------:R-:W-:Y:S05]  /*08c0*/  WARPSYNC.ALL ;  /* 0x0000000000007948 */ /* 0x000fea0003800000 */
[----:B------:R-:W-:Y:S01]  /*08d0*/  BAR.SYNC.DEFER_BLOCKING 0x0 ;  /* 0x0000000000007b1d */ /* 0x000fe20000010000 */
[C---:B------:R-:W-:Y:S02]  /*08e0*/  ISETP.GT.U32.AND P0, PT, R25.reuse, 0x3, PT ;  /* 0x000000031900780c */ /* 0x040fe40003f04070 */
[----:B------:R-:W-:-:S03]  /*08f0*/  ISETP.GT.U32.AND P1, PT, R25, 0x1, PT ;  /* 0x000000011900780c */ /* 0x000fc60003f24070 */
[----:B------:R-:W-:Y:S08]  /*0900*/  BSSY.RECONVERGENT B6, `(.L_x_7) ;  /* 0x000003a000067945 */ /* 0x000ff00003800200 */
[----:B------:R-:W-:Y:S04]  /*0910*/  @!P0 LDS R0, [R28+0x10] ;  /* 0x000010001c008984 */ /* 0x000fe80000000800 */
[----:B------:R-:W1:Y:S02]  /*0920*/  @!P0 LDS R3, [R28] ;  /* 0x000000001c038984 */ /* 0x000e640000000800 */
[----:B-1----:R-:W-:-:S05]  /*0930*/  @!P0 FADD R3, R0, R3 ;  /* 0x0000000300038221 */ /* 0x002fca0000000000 */
[----:B------:R-:W-:Y:S01]  /*0940*/  @!P0 STS [R28], R3 ;  /* 0x000000031c008388 */ /* 0x000fe20000000800 */
[----:B------:R-:W-:Y:S01]  /*0950*/  BAR.SYNC.DEFER_BLOCKING 0x0 ;  /* 0x0000000000007b1d */ /* 0x000fe20000010000 */
[----:B------:R-:W-:-:S05]  /*0960*/  ISETP.NE.AND P0, PT, R25, RZ, PT ;  /* 0x000000ff1900720c */ /* 0x000fca0003f05270 */
[----:B------:R-:W-:Y:S04]  /*0970*/  @!P1 LDS R0, [R28+0x8] ;  /* 0x000008001c009984 */ /* 0x000fe80000000800 */
[----:B0-----:R-:W0:Y:S02]  /*0980*/  @!P1 LDS R5, [R28] ;  /* 0x000000001c059984 */ /* 0x001e240000000800 */
[----:B0-----:R-:W-:-:S05]  /*0990*/  @!P1 FADD R5, R0, R5 ;  /* 0x0000000500059221 */ /* 0x001fca0000000000 */
[----:B------:R0:W-:Y:S01]  /*09a0*/  @!P1 STS [R28], R5 ;  /* 0x000000051c009388 */ /* 0x0001e20000000800 */
[----:B------:R-:W-:Y:S06]  /*09b0*/  BAR.SYNC.DEFER_BLOCKING 0x0 ;  /* 0x0000000000007b1d */ /* 0x000fec0000010000 */
[----:B------:R-:W-:Y:S05]  /*09c0*/  @P0 BRA `(.L_x_8) ;  /* 0x0000000000b40947 */ /* 0x000fea0003800000 */
[----:B------:R-:W1:Y:S01]  /*09d0*/  S2UR UR5, SR_CgaCtaId ;  /* 0x00000000000579c3 */ /* 0x000e620000008800 */
[----:B------:R-:W-:Y:S01]  /*09e0*/  UMOV UR4, 0x400 ;  /* 0x0000040000047882 */ /* 0x000fe20000000000 */
[----:B0-----:R-:W-:Y:S01]  /*09f0*/  HFMA2 R5, -RZ, RZ, 0.96630859375, -0.0022525787353515625 ;  /* 0x3bbb989dff057431 */ /* 0x001fe200000001ff */
[----:B-1----:R-:W-:-:S09]  /*0a00*/  ULEA UR4, UR5, UR4, 0x18 ;  /* 0x0000000405047291 */ /* 0x002fd2000f8ec0ff */
[----:B------:R-:W0:Y:S02]  /*0a10*/  LDS.64 R2, [UR4] ;  /* 0x00000004ff027984 */ /* 0x000e240008000a00 */
[----:B0-----:R-:W-:Y:S01]  /*0a20*/  FADD R0, R2, R3 ;  /* 0x0000000302007221 */ /* 0x001fe20000000000 */
[----:B------:R-:W-:-:S03]  /*0a30*/  IMAD.MOV.U32 R3, RZ, RZ, 0x437c0000 ;  /* 0x437c0000ff037424 */ /* 0x000fc600078e00ff */
[----:B------:R-:W-:-:S04]  /*0a40*/  FFMA.SAT R2, R0, -R5, 0.5 ;  /* 0x3f00000000027423 */ /* 0x000fc80000002805 */
[----:B------:R-:W-:-:S04]  /*0a50*/  FFMA.RM R2, R2, R3, 12582913 ;  /* 0x4b40000102027423 */ /* 0x000fc80000004003 */
[C---:B------:R-:W-:Y:S01]  /*0a60*/  FADD R3, R2.reuse, -12583039 ;  /* 0xcb40007f02037421 */ /* 0x040fe20000000000 */
[----:B------:R-:W-:-:S03]  /*0a70*/  SHF.L.U32 R2, R2, 0x17, RZ ;  /* 0x0000001702027819 */ /* 0x000fc600000006ff */
[----:B------:R-:W-:-:S04]  /*0a80*/  FFMA R3, R0, -1.4426950216293334961, -R3 ;  /* 0xbfb8aa3b00037823 */ /* 0x000fc80000000803 */
[----:B------:R-:W-:-:S06]  /*0a90*/  FFMA R3, R0, -1.925963033500011079e-08, R3 ;  /* 0xb2a5706000037823 */ /* 0x000fcc0000000003 */
[----:B------:R-:W0:Y:S02]  /*0aa0*/  MUFU.EX2 R3, R3 ;  /* 0x0000000300037308 */ /* 0x000e240000000800 */
[----:B0-----:R-:W-:-:S04]  /*0ab0*/  FFMA R2, R2, R3, 1 ;  /* 0x3f80000002027423 */ /* 0x001fc80000000003 */
[----:B------:R-:W-:-:S05]  /*0ac0*/  VIADD R4, R2, 0x1800000 ;  /* 0x0180000002047836 */ /* 0x000fca0000000000 */
[----:B------:R-:W-:-:S04]  /*0ad0*/  LOP3.LUT R4, R4, 0x7f800000, RZ, 0xc0, !PT ;  /* 0x7f80000004047812 */ /* 0x000fc800078ec0ff */
[----:B------:R-:W-:-:S13]  /*0ae0*/  ISETP.GT.U32.AND P0, PT, R4, 0x1ffffff, PT ;  /* 0x01ffffff0400780c */ /* 0x000fda0003f04070 */
[----:B------:R-:W-:Y:S05]  /*0af0*/  @P0 BRA `(.L_x_9) ;  /* 0x0000000000100947 */ /* 0x000fea0003800000 */
[----:B------:R-:W-:-:S07]  /*0b00*/  MOV R4, 0xb20 ;  /* 0x00000b2000047802 */ /* 0x000fce0000000f00 */
[----:B------:R-:W-:Y:S05]  /*0b10*/  CALL.REL.NOINC `($__internal_0_$__cuda_sm20_rcp_rn_f32_slowpath) ;  /* 0x0000000400c87944 */ /* 0x000fea0003c00000 */
[----:B------:R-:W-:Y:S01]  /*0b20*/  MOV R10, R2 ;  /* 0x00000002000a7202 */ /* 0x000fe20000000f00 */
[----:B------:R-:W-:Y:S06]  /*0b30*/  BRA `(.L_x_10) ;  /* 0x0000000000107947 */ /* 0x000fec0003800000 */
.L_x_9:
[----:B------:R-:W0:Y:S02]  /*0b40*/  MUFU.RCP R3, R2 ;  /* 0x0000000200037308 */ /* 0x000e240000001000 */
[----:B0-----:R-:W-:-:S04]  /*0b50*/  FFMA R4, R2, R3, -1 ;  /* 0xbf80000002047423 */ /* 0x001fc80000000003 */
[----:B------:R-:W-:-:S04]  /*0b60*/  FADD.FTZ R4, -R4, -RZ ;  /* 0x800000ff04047221 */ /* 0x000fc80000010100 */
[----:B------:R-:W-:-:S07]  /*0b70*/  FFMA R10, R3, R4, R3 ;  /* 0x00000004030a7223 */ /* 0x000fce0000000003 */
.L_x_10:
[----:B------:R-:W0:Y:S01]  /*0b80*/  LDC.64 R8, c[0x0][0x3a0] ;  /* 0x0000e800ff087b82 */ /* 0x000e220000000a00 */
[----:B------:R-:W-:Y:S01]  /*0b90*/  VIADD R3, R30, 0x2 ;  /* 0x000000021e037836 */ /* 0x000fe20000000000 */
[----:B------:R-:W-:Y:S01]  /*0ba0*/  MOV R2, 0x0 ;  /* 0x0000000000027802 */ /* 0x000fe20000000f00 */
[----:B------:R1:W-:Y:S01]  /*0bb0*/  STL [R1], R24 ;  /* 0x0000001801007387 */ /* 0x0003e20000100800 */
[----:B------:R-:W2:Y:S01]  /*0bc0*/  LDCU.64 UR4, c[0x4][0x8] ;  /* 0x01000100ff0477ac */ /* 0x000ea20008000a00 */
[----:B------:R-:W-:Y:S01]  /*0bd0*/  MOV R33, R10 ;  /* 0x0000000a00217202 */ /* 0x000fe20000000f00 */
[----:B------:R-:W-:Y:S01]  /*0be0*/  IMAD.MOV.U32 R6, RZ, RZ, R22 ;  /* 0x000000ffff067224 */ /* 0x000fe200078e0016 */
[----:B------:R-:W-:Y:S01]  /*0bf0*/  MOV R7, R23 ;  /* 0x0000001700077202 */ /* 0x000fe20000000f00 */
[----:B------:R-:W3:Y:S01]  /*0c00*/  LDC.64 R12, c[0x0][0x3a8] ;  /* 0x0000ea00ff0c7b82 */ /* 0x000ee20000000a00 */
[----:B--2---:R-:W-:Y:S01]  /*0c10*/  MOV R4, UR4 ;  /* 0x0000000400047c02 */ /* 0x004fe20008000f00 */
[----:B------:R-:W-:-:S02]  /*0c20*/  IMAD.U32 R5, RZ, RZ, UR5 ;  /* 0x00000005ff057e24 */ /* 0x000fc4000f8e00ff */
[----:B0-----:R-:W-:-:S05]  /*0c30*/  IMAD.WIDE.U32 R8, R3, 0x4, R8 ;  /* 0x0000000403087825 */ /* 0x001fca00078e0008 */
[----:B------:R1:W-:Y:S01]  /*0c40*/  STG.E desc[UR36][R8.64], R0 ;  /* 0x0000000008007986 */ /* 0x0003e2000c101924 */
[----:B---3--:R-:W-:Y:S02]  /*0c50*/  IMAD.WIDE.U32 R12, R3, 0x4, R12 ;  /* 0x00000004030c7825 */ /* 0x008fe400078e000c */
[----:B------:R-:W0:Y:S03]  /*0c60*/  LDC.64 R2, c[0x4][R2] ;  /* 0x0100000002027b82 */ /* 0x000e260000000a00 */
[----:B------:R1:W-:Y:S02]  /*0c70*/  STG.E desc[UR36][R12.64], R10 ;  /* 0x0000000a0c007986 */ /* 0x0003e4000c101924 */
[----:B------:R-:W-:-:S07]  /*0c80*/  LEPC R20, `(.L_x_8) ;  /* 0x000000001014794e */ /* 0x000fce0000000000 */
[----:B01----:R-:W-:Y:S05]  /*0c90*/  CALL.ABS.NOINC R2 ;  /* 0x0000000002007343 */ /* 0x003fea0003c00000 */
.L_x_8:
[----:B------:R-:W-:Y:S05]  /*0ca0*/  BSYNC.RECONVERGENT B6 ;  /* 0x0000000000067941 */ /* 0x000fea0003800200 */
.L_x_7:
[----:B------:R-:W-:Y:S01]  /*0cb0*/  ISETP.NE.AND P6, PT, R32, RZ, PT ;  /* 0x000000ff2000720c */ /* 0x000fe20003fc5270 */
[----:B------:R-:W-:Y:S01]  /*0cc0*/  VIADD R29, R29, 0x2 ;  /* 0x000000021d1d7836 */ /* 0x000fe20000000000 */
[----:B------:R-:W-:Y:S02]  /*0cd0*/  IADD3 R18, P0, PT, R18, 0x10, RZ ;  /* 0x0000001012127810 */ /* 0x000fe40007f1e0ff */
[----:B------:R-:W-:Y:S02]  /*0ce0*/  IADD3 R24, PT, PT, R24, 0x2, RZ ;  /* 0x0000000218187810 */ /* 0x000fe40007ffe0ff */
[----:B------:R-:W-:Y:S01]  /*0cf0*/  IADD3 R30, PT, PT, R30, 0x2, RZ ;  /* 0x000000021e1e7810 */ /* 0x000fe20007ffe0ff */
[----:B------:R-:W-:-:S06]  /*0d00*/  IMAD.X R19, RZ, RZ, R19, P0 ;  /* 0x000000ffff137224 */ /* 0x000fcc00000e0613 */
[----:B------:R-:W-:Y:S05]  /*0d10*/  @P6 BRA `(.L_x_11) ;  /* 0xfffffff4004c6947 */ /* 0x000fea000383ffff */
[----:B------:R-:W-:-:S07]  /*0d20*/  VIADD R24, R24, 0xffffffff ;  /* 0xffffffff18187836 */ /* 0x000fce0000000000 */
.L_x_0:
[----:B------:R-:W-:-:S04]  /*0d30*/  LOP3.LUT R26, R26, 0x1, RZ, 0xc0, !PT ;  /* 0x000000011a1a7812 */ /* 0x000fc800078ec0ff */
[----:B------:R-:W-:-:S13]  /*0d40*/  ISETP.NE.U32.AND P0, PT, R26, 0x1, PT ;  /* 0x000000011a00780c */ /* 0x000fda0003f05070 */
[----:B------:R-:W-:Y:S05]  /*0d50*/  @P0 EXIT ;  /* 0x000000000000094d */ /* 0x000fea0003800000 */
[----:B0-----:R-:W0:Y:S02]  /*0d60*/  LDC.64 R4, c[0x0][0x3b0] ;  /* 0x0000ec00ff047b82 */ /* 0x001e240000000a00 */
[----:B0-----:R-:W-:-:S05]  /*0d70*/  IMAD.WIDE R2, R24, 0x4, R4 ;  /* 0x0000000418027825 */ /* 0x001fca00078e0204 */
[----:B------:R-:W2:Y:S01]  /*0d80*/  LDG.E R0, desc[UR36][R2.64+-0x4] ;  /* 0xfffffc2402007981 */ /* 0x000ea2000c1e1900 */
[----:B------:R-:W-:-:S03]  /*0d90*/  ISETP.GT.U32.AND P1, PT, R25, 0x3, PT ;  /* 0x000000031900780c */ /* 0x000fc60003f24070 */
[----:B------:R0:W-:Y:S01]  /*0da0*/  STS [R28], RZ ;  /* 0x000000ff1c007388 */ /* 0x0001e20000000800 */
[----:B--2---:R-:W-:-:S13]  /*0db0*/  ISETP.GE.U32.AND P0, PT, R25, R0, PT ;  /* 0x000000001900720c */ /* 0x004fda0003f06070 */
[----:B0-----:R-:W-:Y:S05]  /*0dc0*/  @P0 BRA `(.L_x_12) ;  /* 0x0000000000300947 */ /* 0x001fea0003800000 */
[----:B------:R-:W-:-:S06]  /*0dd0*/  IMAD.WIDE.U32 R2, R24, 0x4, R4 ;  /* 0x0000000418027825 */ /* 0x000fcc00078e0004 */
[----:B------:R-:W2:Y:S02]  /*0de0*/  LDG.E R2, desc[UR36][R2.64] ;  /* 0x0000002402027981 */ /* 0x000ea4000c1e1900 */
[----:B--2---:R-:W-:-:S13]  /*0df0*/  ISETP.LE.U32.AND P0, PT, R2, UR38, PT ;  /* 0x0000002602007c0c */ /* 0x004fda000bf03070 */
[----:B------:R-:W-:Y:S05]  /*0e00*/  @P0 BRA `(.L_x_12) ;  /* 0x0000000000200947 */ /* 0x000fea0003800000 */
[----:B------:R-:W0:Y:S02]  /*0e10*/  LDC.64 R2, c[0x0][0x380] ;  /* 0x0000e000ff027b82 */ /* 0x000e240000000a00 */
[----:B0-----:R-:W-:-:S06]  /*0e20*/  IMAD.WIDE.U32 R2, R24, 0x8, R2 ;  /* 0x0000000818027825 */ /* 0x001fcc00078e0002 */
[----:B------:R-:W2:Y:S01]  /*0e30*/  LDG.E.64 R2, desc[UR36][R2.64] ;  /* 0x0000002402027981 */ /* 0x000ea2000c1e1b00 */
[----:B------:R-:W-:-:S04]  /*0e40*/  IMAD R5, R0, UR38, R25 ;  /* 0x0000002600057c24 */ /* 0x000fc8000f8e0219 */
[----:B--2---:R-:W-:-:S06]  /*0e50*/  IMAD.WIDE.U32 R4, R5, 0x4, R2 ;  /* 0x0000000405047825 */ /* 0x004fcc00078e0002 */
[----:B------:R-:W2:Y:S02]  /*0e60*/  LD.E R4, desc[UR36][R4.64] ;  /* 0x0000002404047980 */ /* 0x000ea4000c101900 */
[----:B--2--5:R-:W-:-:S05]  /*0e70*/  FMUL R33, R4, R33 ;  /* 0x0000002104217220 */ /* 0x024fca0000400000 */
[----:B------:R0:W-:Y:S02]  /*0e80*/  STS [R28], R33 ;  /* 0x000000211c007388 */ /* 0x0001e40000000800 */
.L_x_12:
[----:B------:R-:W-:Y:S05]  /*0e90*/  WARPSYNC.ALL ;  /* 0x0000000000007948 */ /* 0x000fea0003800000 */
[----:B------:R-:W-:Y:S01]  /*0ea0*/  BAR.SYNC.DEFER_BLOCKING 0x0 ;  /* 0x0000000000007b1d */ /* 0x000fe20000010000 */
[----:B------:R-:W-:-:S05]  /*0eb0*/  ISETP.GT.U32.AND P0, PT, R25, 0x1, PT ;  /* 0x000000011900780c */ /* 0x000fca0003f04070 */
[----:B------:R-:W-:Y:S04]  /*0ec0*/  @!P1 LDS R0, [R28+0x10] ;  /* 0x000010001c009984 */ /* 0x000fe80000000800 */
[----:B------:R-:W1:Y:S02]  /*0ed0*/  @!P1 LDS R3, [R28] ;  /* 0x000000001c039984 */ /* 0x000e640000000800 */
[----:B-1----:R-:W-:-:S05]  /*0ee0*/  @!P1 FADD R3, R0, R3 ;  /* 0x0000000300039221 */ /* 0x002fca0000000000 */
[----:B------:R-:W-:Y:S01]  /*0ef0*/  @!P1 STS [R28], R3 ;  /* 0x000000031c009388 */ /* 0x000fe20000000800 */
[----:B------:R-:W-:Y:S01]  /*0f00*/  BAR.SYNC.DEFER_BLOCKING 0x0 ;  /* 0x0000000000007b1d */ /* 0x000fe20000010000 */
[----:B------:R-:W-:-:S05]  /*0f10*/  ISETP.NE.AND P1, PT, R25, RZ, PT ;  /* 0x000000ff1900720c */ /* 0x000fca0003f25270 */
[----:B------:R-:W-:Y:S04]  /*0f20*/  @!P0 LDS R0, [R28+0x8] ;  /* 0x000008001c008984 */ /* 0x000fe80000000800 */
[----:B------:R-:W1:Y:S02]  /*0f30*/  @!P0 LDS R5, [R28] ;  /* 0x000000001c058984 */ /* 0x000e640000000800 */
[----:B-1----:R-:W-:-:S05]  /*0f40*/  @!P0 FADD R5, R0, R5 ;  /* 0x0000000500058221 */ /* 0x002fca0000000000 */
[----:B------:R1:W-:Y:S01]  /*0f50*/  @!P0 STS [R28], R5 ;  /* 0x000000051c008388 */ /* 0x0003e20000000800 */
[----:B------:R-:W-:Y:S06]  /*0f60*/  BAR.SYNC.DEFER_BLOCKING 0x0 ;  /* 0x0000000000007b1d */ /* 0x000fec0000010000 */
[----:B------:R-:W-:Y:S05]  /*0f70*/  @P1 EXIT ;  /* 0x000000000000194d */ /* 0x000fea0003800000 */
[----:B------:R-:W2:Y:S01]  /*0f80*/  S2UR UR5, SR_CgaCtaId ;  /* 0x00000000000579c3 */ /* 0x000ea20000008800 */
[----:B------:R-:W-:Y:S01]  /*0f90*/  UMOV UR4, 0x400 ;  /* 0x0000040000047882 */ /* 0x000fe20000000000 */
[----:B-1----:R-:W-:Y:S01]  /*0fa0*/  HFMA2 R5, -RZ, RZ, 0.96630859375, -0.0022525787353515625 ;  /* 0x3bbb989dff057431 */ /* 0x002fe200000001ff */
[----:B--2---:R-:W-:-:S09]  /*0fb0*/  ULEA UR4, UR5, UR4, 0x18 ;  /* 0x0000000405047291 */ /* 0x004fd2000f8ec0ff */
[----:B------:R-:W1:Y:S02]  /*0fc0*/  LDS.64 R2, [UR4] ;  /* 0x00000004ff027984 */ /* 0x000e640008000a00 */
[----:B-1----:R-:W-:Y:S01]  /*0fd0*/  FADD R0, R2, R3 ;  /* 0x0000000302007221 */ /* 0x002fe20000000000 */
[----:B------:R-:W-:-:S03]  /*0fe0*/  IMAD.MOV.U32 R3, RZ, RZ, 0x437c0000 ;  /* 0x437c0000ff037424 */ /* 0x000fc600078e00ff */
[----:B------:R-:W-:-:S04]  /*0ff0*/  FFMA.SAT R2, R0, -R5, 0.5 ;  /* 0x3f00000000027423 */ /* 0x000fc80000002805 */
[----:B------:R-:W-:-:S04]  /*1000*/  FFMA.RM R2, R2, R3, 12582913 ;  /* 0x4b40000102027423 */ /* 0x000fc80000004003 */
[C---:B------:R-:W-:Y:S01]  /*1010*/  FADD R3, R2.reuse, -12583039 ;  /* 0xcb40007f02037421 */ /* 0x040fe20000000000 */
[----:B------:R-:W-:-:S03]  /*1020*/  SHF.L.U32 R2, R2, 0x17, RZ ;  /* 0x0000001702027819 */ /* 0x000fc600000006ff */
[----:B------:R-:W-:-:S04]  /*1030*/  FFMA R3, R0, -1.4426950216293334961, -R3 ;  /* 0xbfb8aa3b00037823 */ /* 0x000fc80000000803 */
[----:B------:R-:W-:-:S06]  /*1040*/  FFMA R3, R0, -1.925963033500011079e-08, R3 ;  /* 0xb2a5706000037823 */ /* 0x000fcc0000000003 */
[----:B------:R-:W1:Y:S02]  /*1050*/  MUFU.EX2 R3, R3 ;  /* 0x0000000300037308 */ /* 0x000e640000000800 */
[----:B-1----:R-:W-:-:S04]  /*1060*/  FFMA R2, R2, R3, 1 ;  /* 0x3f80000002027423 */ /* 0x002fc80000000003 */
[----:B------:R-:W-:-:S05]  /*1070*/  VIADD R4, R2, 0x1800000 ;  /* 0x0180000002047836 */ /* 0x000fca0000000000 */
[----:B------:R-:W-:-:S04]  /*1080*/  LOP3.LUT R4, R4, 0x7f800000, RZ, 0xc0, !PT ;  /* 0x7f80000004047812 */ /* 0x000fc800078ec0ff */
[----:B------:R-:W-:-:S13]  /*1090*/  ISETP.GT.U32.AND P0, PT, R4, 0x1ffffff, PT ;  /* 0x01ffffff0400780c */ /* 0x000fda0003f04070 */
[----:B------:R-:W-:Y:S05]  /*10a0*/  @P0 BRA `(.L_x_13) ;  /* 0x00000000000c0947 */ /* 0x000fea0003800000 */
[----:B------:R-:W-:-:S07]  /*10b0*/  MOV R4, 0x10d0 ;  /* 0x000010d000047802 */ /* 0x000fce0000000f00 */
[----:B0----5:R-:W-:Y:S05]  /*10c0*/  CALL.REL.NOINC `($__internal_0_$__cuda_sm20_rcp_rn_f32_slowpath) ;  /* 0x00000000005c7944 */ /* 0x021fea0003c00000 */
[----:B------:R-:W-:Y:S05]  /*10d0*/  BRA `(.L_x_14) ;  /* 0x0000000000107947 */ /* 0x000fea0003800000 */
.L_x_13:
[----:B------:R-:W1:Y:S02]  /*10e0*/  MUFU.RCP R3, R2 ;  /* 0x0000000200037308 */ /* 0x000e640000001000 */
[----:B-1----:R-:W-:-:S04]  /*10f0*/  FFMA R4, R2, R3, -1 ;  /* 0xbf80000002047423 */ /* 0x002fc80000000003 */
[----:B------:R-:W-:-:S04]  /*1100*/  FADD.FTZ R4, -R4, -RZ ;  /* 0x800000ff04047221 */ /* 0x000fc80000010100 */
[----:B------:R-:W-:-:S07]  /*1110*/  FFMA R2, R3, R4, R3 ;  /* 0x0000000403027223 */ /* 0x000fce0000000003 */
.L_x_14:
[----:B------:R-:W1:Y:S01]  /*1120*/  LDC.64 R8, c[0x0][0x3a0] ;  /* 0x0000e800ff087b82 */ /* 0x000e620000000a00 */
[----:B------:R-:W-:Y:S01]  /*1130*/  IADD3 R27, PT, PT, R27, R24, RZ ;  /* 0x000000181b1b7210 */ /* 0x000fe20007ffe0ff */
[----:B------:R2:W-:Y:S01]  /*1140*/  STL [R1], R24 ;  /* 0x0000001801007387 */ /* 0x0005e20000100800 */
[----:B------:R-:W-:Y:S01]  /*1150*/  MOV R3, 0x0 ;  /* 0x0000000000037802 */ /* 0x000fe20000000f00 */
[----:B------:R-:W3:Y:S01]  /*1160*/  LDCU.64 UR4, c[0x4][0x8] ;  /* 0x01000100ff0477ac */ /* 0x000ee20008000a00 */
[----:B------:R-:W-:Y:S01]  /*1170*/  IMAD.MOV.U32 R6, RZ, RZ, R22 ;  /* 0x000000ffff067224 */ /* 0x000fe200078e0016 */
[----:B------:R-:W-:Y:S02]  /*1180*/  MOV R7, R23 ;  /* 0x0000001700077202 */ /* 0x000fe40000000f00 */
[----:B------:R-:W4:Y:S08]  /*1190*/  LDC.64 R10, c[0x0][0x3a8] ;  /* 0x0000ea00ff0a7b82 */ /* 0x000f300000000a00 */
[----:B------:R2:W0:Y:S01]  /*11a0*/  LDC.64 R12, c[0x4][R3] ;  /* 0x01000000030c7b82 */ /* 0x0004220000000a00 */
[----:B---3--:R-:W-:Y:S01]  /*11b0*/  IMAD.U32 R4, RZ, RZ, UR4 ;  /* 0x00000004ff047e24 */ /* 0x008fe2000f8e00ff */
[----:B------:R-:W-:Y:S01]  /*11c0*/  MOV R5, UR5 ;  /* 0x0000000500057c02 */ /* 0x000fe20008000f00 */
[----:B-1----:R-:W-:-:S05]  /*11d0*/  IMAD.WIDE.U32 R8, R27, 0x4, R8 ;  /* 0x000000041b087825 */ /* 0x002fca00078e0008 */
[----:B------:R2:W-:Y:S01]  /*11e0*/  STG.E desc[UR36][R8.64], R0 ;  /* 0x0000000008007986 */ /* 0x0005e2000c101924 */
[----:B----4-:R-:W-:-:S05]  /*11f0*/  IMAD.WIDE.U32 R10, R27, 0x4, R10 ;  /* 0x000000041b0a7825 */ /* 0x010fca00078e000a */
[----:B------:R2:W-:Y:S02]  /*1200*/  STG.E desc[UR36][R10.64], R2 ;  /* 0x000000020a007986 */ /* 0x0005e4000c101924 */
[----:B------:R-:W-:-:S07]  /*1210*/  LEPC R20, `(.L_x_15) ;  /* 0x000000001014794e */ /* 0x000fce0000000000 */
[----:B0-2--5:R-:W-:Y:S05]  /*1220*/  CALL.ABS.NOINC R12 ;  /* 0x000000000c007343 */ /* 0x025fea0003c00000 */
.L_x_15:
[----:B------:R-:W-:Y:S05]  /*1230*/  EXIT ;  /* 0x000000000000794d */ /* 0x000fea0003800000 */
        .weak           $__internal_0_$__cuda_sm20_rcp_rn_f32_slowpath
        .type           $__internal_0_$__cuda_sm20_rcp_rn_f32_slowpath,@function
        .size           $__internal_0_$__cuda_sm20_rcp_rn_f32_slowpath,(.L_x_21 - $__internal_0_$__cuda_sm20_rcp_rn_f32_slowpath)
$__internal_0_$__cuda_sm20_rcp_rn_f32_slowpath:
[----:B------:R-:W-:Y:S01]  /*1240*/  IMAD.SHL.U32 R3, R2, 0x2, RZ ;  /* 0x0000000202037824 */ /* 0x000fe200078e00ff */
[----:B------:R-:W-:Y:S04]  /*1250*/  BSSY.RECONVERGENT B0, `(.L_x_16) ;  /* 0x0000030000007945 */ /* 0x000fe80003800200 */
[----:B------:R-:W-:-:S04]  /*1260*/  SHF.R.U32.HI R3, RZ, 0x18, R3 ;  /* 0x00000018ff037819 */ /* 0x000fc80000011603 */
[----:B------:R-:W-:-:S13]  /*1270*/  ISETP.NE.U32.AND P0, PT, R3, RZ, PT ;  /* 0x000000ff0300720c */ /* 0x000fda0003f05070 */
[----:B------:R-:W-:Y:S05]  /*1280*/  @P0 BRA `(.L_x_17) ;  /* 0x0000000000280947 */ /* 0x000fea0003800000 */
[----:B------:R-:W-:-:S04]  /*1290*/  SHF.L.U32 R3, R2, 0x1, RZ ;  /* 0x0000000102037819 */ /* 0x000fc800000006ff */
[----:B------:R-:W-:-:S13]  /*12a0*/  ISETP.NE.AND P0, PT, R3, RZ, PT ;  /* 0x000000ff0300720c */ /* 0x000fda0003f05270 */
[----:B------:R-:W-:Y:S01]  /*12b0*/  @P0 FFMA R6, R2, 1.84467440737095516160e+19, RZ ;  /* 0x5f80000002060823 */ /* 0x000fe200000000ff */
[----:B------:R-:W-:Y:S08]  /*12c0*/  @!P0 MUFU.RCP R5, R2 ;  /* 0x0000000200058308 */ /* 0x000ff00000001000 */
[----:B------:R-:W0:Y:S02]  /*12d0*/  @P0 MUFU.RCP R3, R6 ;  /* 0x0000000600030308 */ /* 0x000e240000001000 */
[----:B0-----:R-:W-:-:S04]  /*12e0*/  @P0 FFMA R7, R6, R3, -1 ;  /* 0xbf80000006070423 */ /* 0x001fc80000000003 */
[----:B------:R-:W-:-:S04]  /*12f0*/  @P0 FADD.FTZ R8, -R7, -RZ ;  /* 0x800000ff07080221 */ /* 0x000fc80000010100 */
[----:B------:R-:W-:-:S04]  /*1300*/  @P0 FFMA R3, R3, R8, R3 ;  /* 0x0000000803030223 */ /* 0x000fc80000000003 */
[----:B------:R-:W-:Y:S01]  /*1310*/  @P0 FFMA R5, R3, 1.84467440737095516160e+19, RZ ;  /* 0x5f80000003050823 */ /* 0x000fe200000000ff */
[----:B------:R-:W-:Y:S06]  /*1320*/  BRA `(.L_x_18) ;  /* 0x0000000000887947 */ /* 0x000fec0003800000 */
.L_x_17:
[----:B------:R-:W-:-:S05]  /*1330*/  VIADD R5, R3, 0xffffff03 ;  /* 0xffffff0303057836 */ /* 0x000fca0000000000 */
[----:B------:R-:W-:-:S13]  /*1340*/  ISETP.GT.U32.AND P0, PT, R5, 0x1, PT ;  /* 0x000000010500780c */ /* 0x000fda0003f04070 */
[----:B------:R-:W-:Y:S05]  /*1350*/  @P0 BRA `(.L_x_19) ;  /* 0x0000000000780947 */ /* 0x000fea0003800000 */
[----:B------:R-:W-:Y:S01]  /*1360*/  LOP3.LUT R6, R2, 0x7fffff, RZ, 0xc0, !PT ;  /* 0x007fffff02067812 */ /* 0x000fe200078ec0ff */
[----:B------:R-:W-:Y:S02]  /*1370*/  HFMA2 R10, -RZ, RZ, 0, 1.78813934326171875e-07 ;  /* 0x00000003ff0a7431 */ /* 0x000fe400000001ff */
[----:B------:R-:W-:Y:S01]  /*1380*/  VIADD R3, R3, 0xffffff04 ;  /* 0xffffff0403037836 */ /* 0x000fe20000000000 */
[----:B------:R-:W-:-:S04]  /*1390*/  LOP3.LUT R6, R6, 0x3f800000, RZ, 0xfc, !PT ;  /* 0x3f80000006067812 */ /* 0x000fc800078efcff */
[----:B------:R-:W0:Y:S01]  /*13a0*/  MUFU.RCP R7, R6 ;  /* 0x0000000600077308 */ /* 0x000e220000001000 */
[----:B------:R-:W-:Y:S01]  /*13b0*/  SHF.L.U32 R11, R10, R5, RZ ;  /* 0x000000050a0b7219 */ /* 0x000fe200000006ff */
[----:B0-----:R-:W-:-:S04]  /*13c0*/  FFMA R8, R6, R7, -1 ;  /* 0xbf80000006087423 */ /* 0x001fc80000000007 */
[----:B------:R-:W-:-:S04]  /*13d0*/  FADD.FTZ R8, -R8, -RZ ;  /* 0x800000ff08087221 */ /* 0x000fc80000010100 */
[CCC-:B------:R-:W-:Y:S01]  /*13e0*/  FFMA.RM R9, R7.reuse, R8.reuse, R7.reuse ;  /* 0x0000000807097223 */ /* 0x1c0fe20000004007 */
[----:B------:R-:W-:-:S04]  /*13f0*/  FFMA.RP R8, R7, R8, R7 ;  /* 0x0000000807087223 */ /* 0x000fc80000008007 */
[C---:B------:R-:W-:Y:S02]  /*1400*/  LOP3.LUT R7, R9.reuse, 0x7fffff, RZ, 0xc0, !PT ;  /* 0x007fffff09077812 */ /* 0x040fe400078ec0ff */
[----:B------:R-:W-:Y:S02]  /*1410*/  FSETP.NEU.FTZ.AND P0, PT, R9, R8, PT ;  /* 0x000000080900720b */ /* 0x000fe40003f1d000 */
[----:B------:R-:W-:Y:S02]  /*1420*/  LOP3.LUT R8, R7, 0x800000, RZ, 0xfc, !PT ;  /* 0x0080000007087812 */ /* 0x000fe400078efcff */
[----:B------:R-:W-:Y:S02]  /*1430*/  SEL R7, RZ, 0xffffffff, !P0 ;  /* 0xffffffffff077807 */ /* 0x000fe40004000000 */
[----:B------:R-:W-:Y:S02]  /*1440*/  LOP3.LUT R6, R11, R8, RZ, 0xc0, !PT ;  /* 0x000000080b067212 */ /* 0x000fe400078ec0ff */
[----:B------:R-:W-:Y:S01]  /*1450*/  SHF.R.U32.HI R3, RZ, R3, R8 ;  /* 0x00000003ff037219 */ /* 0x000fe20000011608 */
[----:B------:R-:W-:Y:S01]  /*1460*/  IMAD.MOV R7, RZ, RZ, -R7 ;  /* 0x000000ffff077224 */ /* 0x000fe200078e0a07 */
[----:B------:R-:W-:-:S04]  /*1470*/  SHF.R.U32.HI R6, RZ, R5, R6 ;  /* 0x00000005ff067219 */ /* 0x000fc80000011606 */
[----:B------:R-:W-:Y:S02]  /*1480*/  LOP3.LUT P1, RZ, R7, R5, R8, 0xf8, !PT ;  /* 0x0000000507ff7212 */ /* 0x000fe4000782f808 */
[C---:B------:R-:W-:Y:S02]  /*1490*/  LOP3.LUT P0, RZ, R6.reuse, 0x1, RZ, 0xc0, !PT ;  /* 0x0000000106ff7812 */ /* 0x040fe4000780c0ff */
[----:B------:R-:W-:-:S04]  /*14a0*/  LOP3.LUT P2, RZ, R6, 0x2, RZ, 0xc0, !PT ;  /* 0x0000000206ff7812 */ /* 0x000fc8000784c0ff */
[----:B------:R-:W-:Y:S02]  /*14b0*/  PLOP3.LUT P0, PT, P0, P1, P2, 0xe0, 0x0 ;  /* 0x000000000000781c */ /* 0x000fe40000703c20 */
[----:B------:R-:W-:Y:S02]  /*14c0*/  LOP3.LUT P1, RZ, R2, 0x7fffff, RZ, 0xc0, !PT ;  /* 0x007fffff02ff7812 */ /* 0x000fe4000782c0ff */
[----:B------:R-:W-:-:S04]  /*14d0*/  SEL R5, RZ, 0x1, !P0 ;  /* 0x00000001ff057807 */ /* 0x000fc80004000000 */
[----:B------:R-:W-:-:S04]  /*14e0*/  IADD3 R5, PT, PT, -R5, RZ, RZ ;  /* 0x000000ff05057210 */ /* 0x000fc80007ffe1ff */
[----:B------:R-:W-:-:S13]  /*14f0*/  ISETP.GE.AND P0, PT, R5, RZ, PT ;  /* 0x000000ff0500720c */ /* 0x000fda0003f06270 */
[----:B------:R-:W-:-:S05]  /*1500*/  @!P0 IADD3 R3, PT, PT, R3, 0x1, RZ ;  /* 0x0000000103038810 */ /* 0x000fca0007ffe0ff */
[----:B------:R-:W-:-:S05]  /*1510*/  @!P1 IMAD.SHL.U32 R3, R3, 0x2, RZ ;  /* 0x0000000203039824 */ /* 0x000fca00078e00ff */
[----:B------:R-:W-:Y:S01]  /*1520*/  LOP3.LUT R5, R3, 0x80000000, R2, 0xf8, !PT ;  /* 0x8000000003057812 */ /* 0x000fe200078ef802 */
[----:B------:R-:W-:Y:S06]  /*1530*/  BRA `(.L_x_18) ;  /* 0x0000000000047947 */ /* 0x000fec0003800000 */
.L_x_19:
[----:B------:R0:W1:Y:S02]  /*1540*/  MUFU.RCP R5, R2 ;  /* 0x0000000200057308 */ /* 0x0000640000001000 */
.L_x_18:
[----:B------:R-:W-:Y:S05]  /*1550*/  BSYNC.RECONVERGENT B0 ;  /* 0x0000000000007941 */ /* 0x000fea0003800200 */
.L_x_16:
[----:B01----:R-:W-:Y:S01]  /*1560*/  MOV R2, R5 ;  /* 0x0000000500027202 */ /* 0x003fe20000000f00 */
[----:B------:R-:W-:-:S04]  /*1570*/  HFMA2 R5, -RZ, RZ, 0, 0 ;  /* 0x00000000ff057431 */ /* 0x000fc800000001ff */
[----:B------:R-:W-:Y:S05]  /*1580*/  RET.REL.NODEC R4 `(_Z19backPropagationCUDAILj8EEvPPfS1_PKfS0_S0_S0_Pjj) ;  /* 0xffffffe8049c7950 */ /* 0x000fea0003c3ffff */
.L_x_20:
[----:B------:R-:W-:-:S00]  /*1590*/  BRA `(.L_x_20) ;  /* 0xfffffffc00fc7947 */ /* 0x000fc0000383ffff */
[----:B------:R-:W-:-:S00]  /*15a0*/  NOP ;  /* 0x0000000000007918 */ /* 0x000fc00000000000 */
        /* <DEDUP_REMOVED lines=13> */
.L_x_21:


//--------------------- .nv.global.init           --------------------------
	.section	.nv.global.init,"aw",@progbits
.nv.global.init:
	.type		$str,@object
	.size		$str,(.L_0 - $str)
$str:
        /*0000*/ 	.byte	0x0a, 0x0a, 0x66, 0x61, 0x64, 0x73, 0x67, 0x64, 0x73, 0x61, 0x66, 0x67, 0x61, 0x66, 0x64, 0x3d
        /*0010*/ 	.byte	0x25, 0x69, 0x0a, 0x0a, 0x00
.L_0:


//--------------------- .nv.shared._Z19backPropagationCUDAILj8EEvPPfS1_PKfS0_S0_S0_Pjj --------------------------
	.section	.nv.shared._Z19backPropagationCUDAILj8EEvPPfS1_PKfS0_S0_S0_Pjj,"aw",@nobits
	.sectionflags	@""
	.align	4
.nv.shared._Z19backPropagationCUDAILj8EEvPPfS1_PKfS0_S0_S0_Pjj:
	.zero		1056


//--------------------- .nv.shared.reserved.0     --------------------------
	.section	.nv.shared.reserved.0,"aw",@nobits
	.weak		__nv_reservedSMEM_offset_0_alias
	.size		__nv_reservedSMEM_offset_0_alias, 0, 64
	.other		__nv_reservedSMEM_offset_0_alias,@"STO_CUDA_RESERVED_SHARED STV_DEFAULT"
__nv_reservedSMEM_offset_0_alias:
	.zero		0
	.zero		64


//--------------------- .nv.constant0._Z19backPropagationCUDAILj8EEvPPfS1_PKfS0_S0_S0_Pjj --------------------------
	.section	.nv.constant0._Z19backPropagationCUDAILj8EEvPPfS1_PKfS0_S0_S0_Pjj,"a",@progbits
	.sectionflags	@""
	.align	4
.nv.constant0._Z19backPropagationCUDAILj8EEvPPfS1_PKfS0_S0_S0_Pjj:
	.zero		956


//--------------------- SYMBOLS --------------------------

	.type		.nv.reservedSmem.offset0,@object
	.size		.nv.reservedSmem.offset0,0x4
	.type		.nv.reservedSmem.cap,@object
	.size		.nv.reservedSmem.cap,0x4
	.type		vprintf,@function
